//
// Generated by NVIDIA NVVM Compiler
//
// Compiler Build ID: CL-36424714
// Cuda compilation tools, release 13.0, V13.0.88
// Based on NVVM 20.0.0
//

.version 9.0
.target sm_100
.address_size 64

	// .globl	_Z10bubbleSortPl

.visible .entry _Z10bubbleSortPl(
	.param .u64 .ptr .align 1 _Z10bubbleSortPl_param_0
)
{
	.reg .pred 	%p<19>;
	.reg .b32 	%r<9>;
	.reg .b64 	%rd<23>;

	ld.param.u64 	%rd20, [_Z10bubbleSortPl_param_0];
	cvta.to.global.u64 	%rd21, %rd20;
	mov.u32 	%r1, %tid.x;
	mul.wide.u32 	%rd22, %r1, 8;
	add.s64 	%rd1, %rd21, %rd22;
	setp.gt.u32 	%p1, %r1, 8;
	@%p1 bra 	$L__BB0_3;
	ld.global.u64 	%rd2, [%rd1];
	ld.global.u64 	%rd3, [%rd1+8];
	setp.le.s64 	%p2, %rd2, %rd3;
	@%p2 bra 	$L__BB0_3;
	st.global.u64 	[%rd1+8], %rd2;
	st.global.u64 	[%rd1], %rd3;
$L__BB0_3:
	add.s32 	%r2, %r1, -1;
	setp.gt.u32 	%p3, %r2, 7;
	@%p3 bra 	$L__BB0_6;
	ld.global.u64 	%rd4, [%rd1];
	ld.global.u64 	%rd5, [%rd1+8];
	setp.le.s64 	%p4, %rd4, %rd5;
	@%p4 bra 	$L__BB0_6;
	st.global.u64 	[%rd1+8], %rd4;
	st.global.u64 	[%rd1], %rd5;
$L__BB0_6:
	add.s32 	%r3, %r1, -2;
	setp.gt.u32 	%p5, %r3, 6;
	@%p5 bra 	$L__BB0_9;
	ld.global.u64 	%rd6, [%rd1];
	ld.global.u64 	%rd7, [%rd1+8];
	setp.le.s64 	%p6, %rd6, %rd7;
	@%p6 bra 	$L__BB0_9;
	st.global.u64 	[%rd1+8], %rd6;
	st.global.u64 	[%rd1], %rd7;
$L__BB0_9:
	add.s32 	%r4, %r1, -3;
	setp.gt.u32 	%p7, %r4, 5;
	@%p7 bra 	$L__BB0_12;
	ld.global.u64 	%rd8, [%rd1];
	ld.global.u64 	%rd9, [%rd1+8];
	setp.le.s64 	%p8, %rd8, %rd9;
	@%p8 bra 	$L__BB0_12;
	st.global.u64 	[%rd1+8], %rd8;
	st.global.u64 	[%rd1], %rd9;
$L__BB0_12:
	add.s32 	%r5, %r1, -4;
	setp.gt.u32 	%p9, %r5, 4;
	@%p9 bra 	$L__BB0_15;
	ld.global.u64 	%rd10, [%rd1];
	ld.global.u64 	%rd11, [%rd1+8];
	setp.le.s64 	%p10, %rd10, %rd11;
	@%p10 bra 	$L__BB0_15;
	st.global.u64 	[%rd1+8], %rd10;
	st.global.u64 	[%rd1], %rd11;
$L__BB0_15:
	add.s32 	%r6, %r1, -5;
	setp.gt.u32 	%p11, %r6, 3;
	@%p11 bra 	$L__BB0_18;
	ld.global.u64 	%rd12, [%rd1];
	ld.global.u64 	%rd13, [%rd1+8];
	setp.le.s64 	%p12, %rd12, %rd13;
	@%p12 bra 	$L__BB0_18;
	st.global.u64 	[%rd1+8], %rd12;
	st.global.u64 	[%rd1], %rd13;
$L__BB0_18:
	add.s32 	%r7, %r1, -6;
	setp.gt.u32 	%p13, %r7, 2;
	@%p13 bra 	$L__BB0_21;
	ld.global.u64 	%rd14, [%rd1];
	ld.global.u64 	%rd15, [%rd1+8];
	setp.le.s64 	%p14, %rd14, %rd15;
	@%p14 bra 	$L__BB0_21;
	st.global.u64 	[%rd1+8], %rd14;
	st.global.u64 	[%rd1], %rd15;
$L__BB0_21:
	add.s32 	%r8, %r1, -7;
	setp.gt.u32 	%p15, %r8, 1;
	@%p15 bra 	$L__BB0_24;
	ld.global.u64 	%rd16, [%rd1];
	ld.global.u64 	%rd17, [%rd1+8];
	setp.le.s64 	%p16, %rd16, %rd17;
	@%p16 bra 	$L__BB0_24;
	st.global.u64 	[%rd1+8], %rd16;
	st.global.u64 	[%rd1], %rd17;
$L__BB0_24:
	setp.ne.s32 	%p17, %r1, 8;
	@%p17 bra 	$L__BB0_27;
	ld.global.u64 	%rd18, [%rd1];
	ld.global.u64 	%rd19, [%rd1+8];
	setp.le.s64 	%p18, %rd18, %rd19;
	@%p18 bra 	$L__BB0_27;
	st.global.u64 	[%rd1+8], %rd18;
	st.global.u64 	[%rd1], %rd19;
$L__BB0_27:
	ret;

}


// ===== COMPILED SASS (sm_100) =====

	.target	sm_100

	.elftype	@"ET_EXEC"


//--------------------- .note.nv.tkinfo           --------------------------
	.section	.note.nv.tkinfo,"",@"SHT_NOTE"
	.sectionflags	@"SHF_NOTE_NV_TKINFO"
	.tkinfo
        /*0018*/ 	.word	0x00000002
        /*0030*/ 	.string	""
        /*0030*/ 	.string	"ptxas"
        /*0030*/ 	.string	"Cuda compilation tools, release 13.0, V13.0.88"
        /*0030*/ 	.string	"Build cuda_13.0.r13.0/compiler.36424714_0"
        /*0030*/ 	.string	"-arch sm_100 -m 64 "



//--------------------- .note.nv.cuinfo           --------------------------
	.section	.note.nv.cuinfo,"",@"SHT_NOTE"
	.sectionflags	@"SHF_NOTE_NV_CUINFO"
        /*0018*/ 	.short	0x0002
        /*001a*/ 	.short	0x0064
        /*001c*/ 	.short	0x0082
	.zero		2


//--------------------- .nv.info                  --------------------------
	.section	.nv.info,"",@"SHT_CUDA_INFO"
	.align	4


	//----- nvinfo : EIATTR_REGCOUNT
	.align		4
        /*0000*/ 	.byte	0x04, 0x2f
        /*0002*/ 	.short	(.L_1 - .L_0)
	.align		4
.L_0:
        /*0004*/ 	.word	index@(_Z10bubbleSortPl)
        /*0008*/ 	.word	0x0000000c


	//----- nvinfo : EIATTR_FRAME_SIZE
	.align		4
.L_1:
        /*000c*/ 	.byte	0x04, 0x11
        /*000e*/ 	.short	(.L_3 - .L_2)
	.align		4
.L_2:
        /*0010*/ 	.word	index@(_Z10bubbleSortPl)
        /*0014*/ 	.word	0x00000000


	//----- nvinfo : EIATTR_MIN_STACK_SIZE
	.align		4
.L_3:
        /*0018*/ 	.byte	0x04, 0x12
        /*001a*/ 	.short	(.L_5 - .L_4)
	.align		4
.L_4:
        /*001c*/ 	.word	index@(_Z10bubbleSortPl)
        /*0020*/ 	.word	0x00000000
.L_5:


//--------------------- .nv.compat                --------------------------
	.section	.nv.compat,"",@"SHT_CUDA_COMPAT_INFO"
	.align	4
        /*0000*/ 	.byte	0x02, 0x09, 0x00, 0x00, 0x02, 0x02, 0x01, 0x00, 0x02, 0x05, 0x05, 0x00, 0x03, 0x07, 0x01, 0x01
        /*0010*/ 	.byte	0x02, 0x03, 0x00, 0x00, 0x02, 0x06, 0x01, 0x00, 0x04, 0x0b, 0x08, 0x00, 0x09, 0x00, 0x00, 0x00
        /*0020*/ 	.byte	0x00, 0x00, 0x00, 0x00


//--------------------- .nv.info._Z10bubbleSortPl --------------------------
	.section	.nv.info._Z10bubbleSortPl,"",@"SHT_CUDA_INFO"
	.sectionflags	@""
	.align	4


	//----- nvinfo : EIATTR_CUDA_API_VERSION
	.align		4
        /*0000*/ 	.byte	0x04, 0x37
        /*0002*/ 	.short	(.L_7 - .L_6)
.L_6:
        /*0004*/ 	.word	0x00000082


	//----- nvinfo : EIATTR_KPARAM_INFO
	.align		4
.L_7:
        /*0008*/ 	.byte	0x04, 0x17
        /*000a*/ 	.short	(.L_9 - .L_8)
.L_8:
        /*000c*/ 	.word	0x00000000
        /*0010*/ 	.short	0x0000
        /*0012*/ 	.short	0x0000
        /*0014*/ 	.byte	0x00, 0xf5, 0x21, 0x00


	//----- nvinfo : EIATTR_SPARSE_MMA_MASK
	.align		4
.L_9:
        /*0018*/ 	.byte	0x03, 0x50
        /*001a*/ 	.short	0x0000


	//----- nvinfo : EIATTR_MAXREG_COUNT
	.align		4
        /*001c*/ 	.byte	0x03, 0x1b
        /*001e*/ 	.short	0x00ff


	//----- nvinfo : EIATTR_MERCURY_ISA_VERSION
	.align		4
        /*0020*/ 	.byte	0x03, 0x5f
        /*0022*/ 	.short	0x0101


	//----- nvinfo : EIATTR_VRC_CTA_INIT_COUNT
	.align		4
        /*0024*/ 	.byte	0x02, 0x4a
	.zero		1
	.zero		1


	//----- nvinfo : EIATTR_EXIT_INSTR_OFFSETS
	.align		4
        /*0028*/ 	.byte	0x04, 0x1c
        /*002a*/ 	.short	(.L_11 - .L_10)


	//   ....[0]....
.L_10:
        /*002c*/ 	.word	0x000005d0


	//   ....[1]....
        /*0030*/ 	.word	0x00000620


	//   ....[2]....
        /*0034*/ 	.word	0x00000650


	//----- nvinfo : EIATTR_CRS_STACK_SIZE
	.align		4
.L_11:
        /*0038*/ 	.byte	0x04, 0x1e
        /*003a*/ 	.short	(.L_13 - .L_12)
.L_12:
        /*003c*/ 	.word	0x00000000


	//----- nvinfo : EIATTR_CBANK_PARAM_SIZE
	.align		4
.L_13:
        /*0040*/ 	.byte	0x03, 0x19
        /*0042*/ 	.short	0x0008


	//----- nvinfo : EIATTR_PARAM_CBANK
	.align		4
        /*0044*/ 	.byte	0x04, 0x0a
        /*0046*/ 	.short	(.L_15 - .L_14)
	.align		4
.L_14:
        /*0048*/ 	.word	index@(.nv.constant0._Z10bubbleSortPl)
        /*004c*/ 	.short	0x0380
        /*004e*/ 	.short	0x0008


	//----- nvinfo : EIATTR_SW_WAR
	.align		4
.L_15:
        /*0050*/ 	.byte	0x04, 0x36
        /*0052*/ 	.short	(.L_17 - .L_16)
.L_16:
        /*0054*/ 	.word	0x00000008
.L_17:


//--------------------- .nv.callgraph             --------------------------
	.section	.nv.callgraph,"",@"SHT_CUDA_CALLGRAPH"
	.align	4
	.sectionentsize	8
	.align		4
        /*0000*/ 	.word	0x00000000
	.align		4
        /*0004*/ 	.word	0xffffffff
	.align		4
        /*0008*/ 	.word	0x00000000
	.align		4
        /*000c*/ 	.word	0xfffffffe
	.align		4
        /*0010*/ 	.word	0x00000000
	.align		4
        /*0014*/ 	.word	0xfffffffd
	.align		4
        /*0018*/ 	.word	0x00000000
	.align		4
        /*001c*/ 	.word	0xfffffffc


//--------------------- .text._Z10bubbleSortPl    --------------------------
	.section	.text._Z10bubbleSortPl,"ax",@progbits
	.align	128
        .global         _Z10bubbleSortPl
        .type           _Z10bubbleSortPl,@function
        .size           _Z10bubbleSortPl,(.L_x_17 - _Z10bubbleSortPl)
        .other          _Z10bubbleSortPl,@"STO_CUDA_ENTRY STV_DEFAULT"
_Z10bubbleSortPl:
.text._Z10bubbleSortPl:
[----:B------:R-:W-:Y:S01]  /*0000*/  LDC R1, c[0x0][0x37c] ;  /* 0x0000df00ff017b82 */ /* 0x000fe20000000800 */
[----:B------:R-:W0:Y:S07]  /*0010*/  S2R R9, SR_TID.X ;  /* 0x0000000000097919 */ /* 0x000e2e0000002100 */
[----:B------:R-:W1:Y:S01]  /*0020*/  LDC.64 R2, c[0x0][0x380] ;  /* 0x0000e000ff027b82 */ /* 0x000e620000000a00 */
[----:B------:R-:W2:Y:S01]  /*0030*/  LDCU.64 UR4, c[0x0][0x358] ;  /* 0x00006b00ff0477ac */ /* 0x000ea20008000a00 */
[----:B------:R-:W-:Y:S01]  /*0040*/  BSSY.RECONVERGENT B0, `(.L_x_0) ;  /* 0x0000016000007945 */ /* 0x000fe20003800200 */
[C---:B0-----:R-:W-:Y:S01]  /*0050*/  VIADD R0, R9.reuse, 0xffffffff ;  /* 0xffffffff09007836 */ /* 0x041fe20000000000 */
[C---:B------:R-:W-:Y:S01]  /*0060*/  ISETP.GT.U32.AND P0, PT, R9.reuse, 0x8, PT ;  /* 0x000000080900780c */ /* 0x040fe20003f04070 */
[----:B------:R-:W-:-:S02]  /*0070*/  VIADD R4, R9, 0xfffffffe ;  /* 0xfffffffe09047836 */ /* 0x000fc40000000000 */
[C---:B------:R-:W-:Y:S01]  /*0080*/  VIADD R5, R9.reuse, 0xfffffffb ;  /* 0xfffffffb09057836 */ /* 0x040fe20000000000 */
[----:B------:R-:W-:Y:S01]  /*0090*/  ISETP.GT.U32.AND P6, PT, R0, 0x7, PT ;  /* 0x000000070000780c */ /* 0x000fe20003fc4070 */
[C---:B------:R-:W-:Y:S01]  /*00a0*/  VIADD R0, R9.reuse, 0xfffffffd ;  /* 0xfffffffd09007836 */ /* 0x040fe20000000000 */
[----:B------:R-:W-:Y:S01]  /*00b0*/  ISETP.GT.U32.AND P5, PT, R4, 0x6, PT ;  /* 0x000000060400780c */ /* 0x000fe20003fa4070 */
[----:B------:R-:W-:Y:S01]  /*00c0*/  VIADD R4, R9, 0xfffffffc ;  /* 0xfffffffc09047836 */ /* 0x000fe20000000000 */
[----:B------:R-:W-:Y:S01]  /*00d0*/  ISETP.GT.U32.AND P2, PT, R5, 0x3, PT ;  /* 0x000000030500780c */ /* 0x000fe20003f44070 */
[C---:B-1----:R-:W-:Y:S01]  /*00e0*/  IMAD.WIDE.U32 R2, R9.reuse, 0x8, R2 ;  /* 0x0000000809027825 */ /* 0x042fe200078e0002 */
[----:B------:R-:W-:Y:S02]  /*00f0*/  ISETP.GT.U32.AND P4, PT, R0, 0x5, PT ;  /* 0x000000050000780c */ /* 0x000fe40003f84070 */
[----:B------:R-:W-:Y:S01]  /*0100*/  ISETP.GT.U32.AND P3, PT, R4, 0x4, PT ;  /* 0x000000040400780c */ /* 0x000fe20003f64070 */
[----:B------:R-:W-:-:S05]  /*0110*/  VIADD R0, R9, 0xfffffffa ;  /* 0xfffffffa09007836 */ /* 0x000fca0000000000 */
[----:B------:R-:W-:Y:S01]  /*0120*/  ISETP.GT.U32.AND P1, PT, R0, 0x2, PT ;  /* 0x000000020000780c */ /* 0x000fe20003f24070 */
[----:B--2---:R-:W-:-:S12]  /*0130*/  @P0 BRA `(.L_x_1) ;  /* 0x0000000000180947 */ /* 0x004fd80003800000 */
[----:B------:R-:W2:Y:S04]  /*0140*/  LDG.E.64 R4, desc[UR4][R2.64] ;  /* 0x0000000402047981 */ /* 0x000ea8000c1e1b00 */
[----:B------:R-:W2:Y:S02]  /*0150*/  LDG.E.64 R6, desc[UR4][R2.64+0x8] ;  /* 0x0000080402067981 */ /* 0x000ea4000c1e1b00 */
[----:B--2---:R-:W-:-:S04]  /*0160*/  ISETP.GT.U32.AND P0, PT, R4, R6, PT ;  /* 0x000000060400720c */ /* 0x004fc80003f04070 */
[----:B------:R-:W-:-:S13]  /*0170*/  ISETP.GT.AND.EX P0, PT, R5, R7, PT, P0 ;  /* 0x000000070500720c */ /* 0x000fda0003f04300 */
[----:B------:R0:W-:Y:S04]  /*0180*/  @P0 STG.E.64 desc[UR4][R2.64+0x8], R4 ;  /* 0x0000080402000986 */ /* 0x0001e8000c101b04 */
[----:B------:R0:W-:Y:S02]  /*0190*/  @P0 STG.E.64 desc[UR4][R2.64], R6 ;  /* 0x0000000602000986 */ /* 0x0001e4000c101b04 */
.L_x_1:
[----:B------:R-:W-:Y:S05]  /*01a0*/  BSYNC.RECONVERGENT B0 ;  /* 0x0000000000007941 */ /* 0x000fea0003800200 */
.L_x_0:
[----:B------:R-:W-:Y:S01]  /*01b0*/  BSSY.RECONVERGENT B0, `(.L_x_2) ;  /* 0x000000a000007945 */ /* 0x000fe20003800200 */
[C---:B------:R-:W-:Y:S01]  /*01c0*/  ISETP.NE.AND P0, PT, R9.reuse, 0x8, PT ;  /* 0x000000080900780c */ /* 0x040fe20003f05270 */
[----:B------:R-:W-:Y:S02]  /*01d0*/  VIADD R0, R9, 0xfffffff9 ;  /* 0xfffffff909007836 */ /* 0x000fe40000000000 */
[----:B------:R-:W-:Y:S10]  /*01e0*/  @P6 BRA `(.L_x_3) ;  /* 0x0000000000186947 */ /* 0x000ff40003800000 */
[----:B0-----:R-:W2:Y:S04]  /*01f0*/  LDG.E.64 R6, desc[UR4][R2.64] ;  /* 0x0000000402067981 */ /* 0x001ea8000c1e1b00 */
[----:B------:R-:W2:Y:S02]  /*0200*/  LDG.E.64 R4, desc[UR4][R2.64+0x8] ;  /* 0x0000080402047981 */ /* 0x000ea4000c1e1b00 */
[----:B--2---:R-:W-:-:S04]  /*0210*/  ISETP.GT.U32.AND P6, PT, R6, R4, PT ;  /* 0x000000040600720c */ /* 0x004fc80003fc4070 */
[----:B------:R-:W-:-:S13]  /*0220*/  ISETP.GT.AND.EX P6, PT, R7, R5, PT, P6 ;  /* 0x000000050700720c */ /* 0x000fda0003fc4360 */
[----:B------:R1:W-:Y:S04]  /*0230*/  @P6 STG.E.64 desc[UR4][R2.64+0x8], R6 ;  /* 0x0000080602006986 */ /* 0x0003e8000c101b04 */
[----:B------:R1:W-:Y:S02]  /*0240*/  @P6 STG.E.64 desc[UR4][R2.64], R4 ;  /* 0x0000000402006986 */ /* 0x0003e4000c101b04 */
.L_x_3:
[----:B------:R-:W-:Y:S05]  /*0250*/  BSYNC.RECONVERGENT B0 ;  /* 0x0000000000007941 */ /* 0x000fea0003800200 */
.L_x_2:
[----:B------:R-:W-:Y:S01]  /*0260*/  BSSY.RECONVERGENT B0, `(.L_x_4) ;  /* 0x0000009000007945 */ /* 0x000fe20003800200 */
[----:B------:R-:W-:-:S03]  /*0270*/  ISETP.GT.U32.AND P6, PT, R0, 0x1, PT ;  /* 0x000000010000780c */ /* 0x000fc60003fc4070 */
[----:B------:R-:W-:Y:S10]  /*0280*/  @P5 BRA `(.L_x_5) ;  /* 0x0000000000185947 */ /* 0x000ff40003800000 */
[----:B01----:R-:W2:Y:S04]  /*0290*/  LDG.E.64 R6, desc[UR4][R2.64] ;  /* 0x0000000402067981 */ /* 0x003ea8000c1e1b00 */
[----:B------:R-:W2:Y:S02]  /*02a0*/  LDG.E.64 R4, desc[UR4][R2.64+0x8] ;  /* 0x0000080402047981 */ /* 0x000ea4000c1e1b00 */
[----:B--2---:R-:W-:-:S04]  /*02b0*/  ISETP.GT.U32.AND P5, PT, R6, R4, PT ;  /* 0x000000040600720c */ /* 0x004fc80003fa4070 */
[----:B------:R-:W-:-:S13]  /*02c0*/  ISETP.GT.AND.EX P5, PT, R7, R5, PT, P5 ;  /* 0x000000050700720c */ /* 0x000fda0003fa4350 */
[----:B------:R2:W-:Y:S04]  /*02d0*/  @P5 STG.E.64 desc[UR4][R2.64+0x8], R6 ;  /* 0x0000080602005986 */ /* 0x0005e8000c101b04 */
[----:B------:R2:W-:Y:S02]  /*02e0*/  @P5 STG.E.64 desc[UR4][R2.64], R4 ;  /* 0x0000000402005986 */ /* 0x0005e4000c101b04 */
.L_x_5:
[----:B------:R-:W-:Y:S05]  /*02f0*/  BSYNC.RECONVERGENT B0 ;  /* 0x0000000000007941 */ /* 0x000fea0003800200 */
.L_x_4:
[----:B------:R-:W-:Y:S04]  /*0300*/  BSSY.RECONVERGENT B0, `(.L_x_6) ;  /* 0x0000008000007945 */ /* 0x000fe80003800200 */
[----:B------:R-:W-:Y:S05]  /*0310*/  @P4 BRA `(.L_x_7) ;  /* 0x0000000000184947 */ /* 0x000fea0003800000 */
[----:B012---:R-:W2:Y:S04]  /*0320*/  LDG.E.64 R6, desc[UR4][R2.64] ;  /* 0x0000000402067981 */ /* 0x007ea8000c1e1b00 */
[----:B------:R-:W2:Y:S02]  /*0330*/  LDG.E.64 R4, desc[UR4][R2.64+0x8] ;  /* 0x0000080402047981 */ /* 0x000ea4000c1e1b00 */
[----:B--2---:R-:W-:-:S04]  /*0340*/  ISETP.GT.U32.AND P4, PT, R6, R4, PT ;  /* 0x000000040600720c */ /* 0x004fc80003f84070 */
[----:B------:R-:W-:-:S13]  /*0350*/  ISETP.GT.AND.EX P4, PT, R7, R5, PT, P4 ;  /* 0x000000050700720c */ /* 0x000fda0003f84340 */
[----:B------:R3:W-:Y:S04]  /*0360*/  @P4 STG.E.64 desc[UR4][R2.64+0x8], R6 ;  /* 0x0000080602004986 */ /* 0x0007e8000c101b04 */
[----:B------:R3:W-:Y:S02]  /*0370*/  @P4 STG.E.64 desc[UR4][R2.64], R4 ;  /* 0x0000000402004986 */ /* 0x0007e4000c101b04 */
.L_x_7:
[----:B------:R-:W-:Y:S05]  /*0380*/  BSYNC.RECONVERGENT B0 ;  /* 0x0000000000007941 */ /* 0x000fea0003800200 */
.L_x_6:
[----:B------:R-:W-:Y:S04]  /*0390*/  BSSY.RECONVERGENT B0, `(.L_x_8) ;  /* 0x0000008000007945 */ /* 0x000fe80003800200 */
[----:B------:R-:W-:Y:S05]  /*03a0*/  @P3 BRA `(.L_x_9) ;  /* 0x0000000000183947 */ /* 0x000fea0003800000 */
[----:B0123--:R-:W2:Y:S04]  /*03b0*/  LDG.E.64 R6, desc[UR4][R2.64] ;  /* 0x0000000402067981 */ /* 0x00fea8000c1e1b00 */
[----:B------:R-:W2:Y:S02]  /*03c0*/  LDG.E.64 R4, desc[UR4][R2.64+0x8] ;  /* 0x0000080402047981 */ /* 0x000ea4000c1e1b00 */
[----:B--2---:R-:W-:-:S04]  /*03d0*/  ISETP.GT.U32.AND P3, PT, R6, R4, PT ;  /* 0x000000040600720c */ /* 0x004fc80003f64070 */
[----:B------:R-:W-:-:S13]  /*03e0*/  ISETP.GT.AND.EX P3, PT, R7, R5, PT, P3 ;  /* 0x000000050700720c */ /* 0x000fda0003f64330 */
[----:B------:R4:W-:Y:S04]  /*03f0*/  @P3 STG.E.64 desc[UR4][R2.64+0x8], R6 ;  /* 0x0000080602003986 */ /* 0x0009e8000c101b04 */
[----:B------:R4:W-:Y:S02]  /*0400*/  @P3 STG.E.64 desc[UR4][R2.64], R4 ;  /* 0x0000000402003986 */ /* 0x0009e4000c101b04 */
.L_x_9:
[----:B------:R-:W-:Y:S05]  /*0410*/  BSYNC.RECONVERGENT B0 ;  /* 0x0000000000007941 */ /* 0x000fea0003800200 */
.L_x_8:
[----:B------:R-:W-:Y:S04]  /*0420*/  BSSY.RECONVERGENT B0, `(.L_x_10) ;  /* 0x0000008000007945 */ /* 0x000fe80003800200 */
[----:B------:R-:W-:Y:S05]  /*0430*/  @P2 BRA `(.L_x_11) ;  /* 0x0000000000182947 */ /* 0x000fea0003800000 */
[----:B01234-:R-:W2:Y:S04]  /*0440*/  LDG.E.64 R6, desc[UR4][R2.64] ;  /* 0x0000000402067981 */ /* 0x01fea8000c1e1b00 */
[----:B------:R-:W2:Y:S02]  /*0450*/  LDG.E.64 R4, desc[UR4][R2.64+0x8] ;  /* 0x0000080402047981 */ /* 0x000ea4000c1e1b00 */
[----:B--2---:R-:W-:-:S04]  /*0460*/  ISETP.GT.U32.AND P2, PT, R6, R4, PT ;  /* 0x000000040600720c */ /* 0x004fc80003f44070 */
[----:B------:R-:W-:-:S13]  /*0470*/  ISETP.GT.AND.EX P2, PT, R7, R5, PT, P2 ;  /* 0x000000050700720c */ /* 0x000fda0003f44320 */
[----:B------:R0:W-:Y:S04]  /*0480*/  @P2 STG.E.64 desc[UR4][R2.64+0x8], R6 ;  /* 0x0000080602002986 */ /* 0x0001e8000c101b04 */
[----:B------:R0:W-:Y:S02]  /*0490*/  @P2 STG.E.64 desc[UR4][R2.64], R4 ;  /* 0x0000000402002986 */ /* 0x0001e4000c101b04 */
.L_x_11:
[----:B------:R-:W-:Y:S05]  /*04a0*/  BSYNC.RECONVERGENT B0 ;  /* 0x0000000000007941 */ /* 0x000fea0003800200 */
.L_x_10:
        /* <DEDUP_REMOVED lines=8> */
.L_x_13:
[----:B------:R-:W-:Y:S05]  /*0530*/  BSYNC.RECONVERGENT B0 ;  /* 0x0000000000007941 */ /* 0x000fea0003800200 */
.L_x_12:
        /* <DEDUP_REMOVED lines=8> */
.L_x_15:
[----:B------:R-:W-:Y:S05]  /*05c0*/  BSYNC.RECONVERGENT B0 ;  /* 0x0000000000007941 */ /* 0x000fea0003800200 */
.L_x_14:
[----:B------:R-:W-:Y:S05]  /*05d0*/  @P0 EXIT ;  /* 0x000000000000094d */ /* 0x000fea0003800000 */
[----:B01234-:R-:W2:Y:S04]  /*05e0*/  LDG.E.64 R6, desc[UR4][R2.64] ;  /* 0x0000000402067981 */ /* 0x01fea8000c1e1b00 */
[----:B------:R-:W2:Y:S02]  /*05f0*/  LDG.E.64 R4, desc[UR4][R2.64+0x8] ;  /* 0x0000080402047981 */ /* 0x000ea4000c1e1b00 */
[----:B--2---:R-:W-:-:S04]  /*0600*/  ISETP.GT.U32.AND P0, PT, R6, R4, PT ;  /* 0x000000040600720c */ /* 0x004fc80003f04070 */
[----:B------:R-:W-:-:S13]  /*0610*/  ISETP.GT.AND.EX P0, PT, R7, R5, PT, P0 ;  /* 0x000000050700720c */ /* 0x000fda0003f04300 */
[----:B------:R-:W-:Y:S05]  /*0620*/  @!P0 EXIT ;  /* 0x000000000000894d */ /* 0x000fea0003800000 */
[----:B------:R-:W-:Y:S04]  /*0630*/  STG.E.64 desc[UR4][R2.64+0x8], R6 ;  /* 0x0000080602007986 */ /* 0x000fe8000c101b04 */
[----:B------:R-:W-:Y:S01]  /*0640*/  STG.E.64 desc[UR4][R2.64], R4 ;  /* 0x0000000402007986 */ /* 0x000fe2000c101b04 */
[----:B------:R-:W-:Y:S05]  /*0650*/  EXIT ;  /* 0x000000000000794d */ /* 0x000fea0003800000 */
.L_x_16:
[----:B------:R-:W-:-:S00]  /*0660*/  BRA `(.L_x_16) ;  /* 0xfffffffc00fc7947 */ /* 0x000fc0000383ffff */
[----:B------:R-:W-:-:S00]  /*0670*/  NOP ;  /* 0x0000000000007918 */ /* 0x000fc00000000000 */
        /* <DEDUP_REMOVED lines=8> */
.L_x_17:


//--------------------- .nv.shared.reserved.0     --------------------------
	.section	.nv.shared.reserved.0,"aw",@nobits
	.weak		__nv_reservedSMEM_offset_0_alias
	.size		__nv_reservedSMEM_offset_0_alias, 0, 64
	.other		__nv_reservedSMEM_offset_0_alias,@"STO_CUDA_RESERVED_SHARED STV_DEFAULT"
__nv_reservedSMEM_offset_0_alias:
	.zero		0
	.zero		64


//--------------------- .nv.constant0._Z10bubbleSortPl --------------------------
	.section	.nv.constant0._Z10bubbleSortPl,"a",@progbits
	.sectionflags	@""
	.align	4
.nv.constant0._Z10bubbleSortPl:
	.zero		904


//--------------------- SYMBOLS --------------------------

	.type		.nv.reservedSmem.offset0,@object
	.size		.nv.reservedSmem.offset0,0x4
